//
// Generated by NVIDIA NVVM Compiler
//
// Compiler Build ID: CL-36424714
// Cuda compilation tools, release 13.0, V13.0.88
// Based on NVVM 20.0.0
//

.version 9.0
.target sm_100
.address_size 64

	// .globl	_Z4testPi

.visible .entry _Z4testPi(
	.param .u64 .ptr .align 1 _Z4testPi_param_0
)
{
	.reg .b32 	%r<2>;
	.reg .b64 	%rd<3>;

	ld.param.u64 	%rd1, [_Z4testPi_param_0];
	cvta.to.global.u64 	%rd2, %rd1;
	atom.global.inc.u32 	%r1, [%rd2+20], 1;
	ret;

}


// ===== COMPILED SASS (sm_100) =====

	.target	sm_100

	.elftype	@"ET_EXEC"


//--------------------- .note.nv.tkinfo           --------------------------
	.section	.note.nv.tkinfo,"",@"SHT_NOTE"
	.sectionflags	@"SHF_NOTE_NV_TKINFO"
	.tkinfo
        /*0018*/ 	.word	0x00000002
        /*0030*/ 	.string	""
        /*0030*/ 	.string	"ptxas"
        /*0030*/ 	.string	"Cuda compilation tools, release 13.0, V13.0.88"
        /*0030*/ 	.string	"Build cuda_13.0.r13.0/compiler.36424714_0"
        /*0030*/ 	.string	"-arch sm_100 -m 64 "



//--------------------- .note.nv.cuinfo           --------------------------
	.section	.note.nv.cuinfo,"",@"SHT_NOTE"
	.sectionflags	@"SHF_NOTE_NV_CUINFO"
        /*0018*/ 	.short	0x0002
        /*001a*/ 	.short	0x0064
        /*001c*/ 	.short	0x0082
	.zero		2


//--------------------- .nv.info                  --------------------------
	.section	.nv.info,"",@"SHT_CUDA_INFO"
	.align	4


	//----- nvinfo : EIATTR_REGCOUNT
	.align		4
        /*0000*/ 	.byte	0x04, 0x2f
        /*0002*/ 	.short	(.L_1 - .L_0)
	.align		4
.L_0:
        /*0004*/ 	.word	index@(_Z4testPi)
        /*0008*/ 	.word	0x00000008


	//----- nvinfo : EIATTR_FRAME_SIZE
	.align		4
.L_1:
        /*000c*/ 	.byte	0x04, 0x11
        /*000e*/ 	.short	(.L_3 - .L_2)
	.align		4
.L_2:
        /*0010*/ 	.word	index@(_Z4testPi)
        /*0014*/ 	.word	0x00000000


	//----- nvinfo : EIATTR_MIN_STACK_SIZE
	.align		4
.L_3:
        /*0018*/ 	.byte	0x04, 0x12
        /*001a*/ 	.short	(.L_5 - .L_4)
	.align		4
.L_4:
        /*001c*/ 	.word	index@(_Z4testPi)
        /*0020*/ 	.word	0x00000000
.L_5:


//--------------------- .nv.compat                --------------------------
	.section	.nv.compat,"",@"SHT_CUDA_COMPAT_INFO"
	.align	4
        /*0000*/ 	.byte	0x02, 0x09, 0x00, 0x00, 0x02, 0x02, 0x01, 0x00, 0x02, 0x05, 0x05, 0x00, 0x03, 0x07, 0x01, 0x01
        /*0010*/ 	.byte	0x02, 0x03, 0x00, 0x00, 0x02, 0x06, 0x01, 0x00, 0x04, 0x0b, 0x08, 0x00, 0x09, 0x00, 0x00, 0x00
        /*0020*/ 	.byte	0x00, 0x00, 0x00, 0x00


//--------------------- .nv.info._Z4testPi        --------------------------
	.section	.nv.info._Z4testPi,"",@"SHT_CUDA_INFO"
	.sectionflags	@""
	.align	4


	//----- nvinfo : EIATTR_CUDA_API_VERSION
	.align		4
        /*0000*/ 	.byte	0x04, 0x37
        /*0002*/ 	.short	(.L_7 - .L_6)
.L_6:
        /*0004*/ 	.word	0x00000082


	//----- nvinfo : EIATTR_KPARAM_INFO
	.align		4
.L_7:
        /*0008*/ 	.byte	0x04, 0x17
        /*000a*/ 	.short	(.L_9 - .L_8)
.L_8:
        /*000c*/ 	.word	0x00000000
        /*0010*/ 	.short	0x0000
        /*0012*/ 	.short	0x0000
        /*0014*/ 	.byte	0x00, 0xf5, 0x21, 0x00


	//----- nvinfo : EIATTR_SPARSE_MMA_MASK
	.align		4
.L_9:
        /*0018*/ 	.byte	0x03, 0x50
        /*001a*/ 	.short	0x0000


	//----- nvinfo : EIATTR_MAXREG_COUNT
	.align		4
        /*001c*/ 	.byte	0x03, 0x1b
        /*001e*/ 	.short	0x00ff


	//----- nvinfo : EIATTR_MERCURY_ISA_VERSION
	.align		4
        /*0020*/ 	.byte	0x03, 0x5f
        /*0022*/ 	.short	0x0101


	//----- nvinfo : EIATTR_VRC_CTA_INIT_COUNT
	.align		4
        /*0024*/ 	.byte	0x02, 0x4a
	.zero		1
	.zero		1


	//----- nvinfo : EIATTR_EXIT_INSTR_OFFSETS
	.align		4
        /*0028*/ 	.byte	0x04, 0x1c
        /*002a*/ 	.short	(.L_11 - .L_10)


	//   ....[0]....
.L_10:
        /*002c*/ 	.word	0x00000090


	//----- nvinfo : EIATTR_CBANK_PARAM_SIZE
	.align		4
.L_11:
        /*0030*/ 	.byte	0x03, 0x19
        /*0032*/ 	.short	0x0008


	//----- nvinfo : EIATTR_PARAM_CBANK
	.align		4
        /*0034*/ 	.byte	0x04, 0x0a
        /*0036*/ 	.short	(.L_13 - .L_12)
	.align		4
.L_12:
        /*0038*/ 	.word	index@(.nv.constant0._Z4testPi)
        /*003c*/ 	.short	0x0380
        /*003e*/ 	.short	0x0008


	//----- nvinfo : EIATTR_SW_WAR
	.align		4
.L_13:
        /*0040*/ 	.byte	0x04, 0x36
        /*0042*/ 	.short	(.L_15 - .L_14)
.L_14:
        /*0044*/ 	.word	0x00000008
.L_15:


//--------------------- .nv.callgraph             --------------------------
	.section	.nv.callgraph,"",@"SHT_CUDA_CALLGRAPH"
	.align	4
	.sectionentsize	8
	.align		4
        /*0000*/ 	.word	0x00000000
	.align		4
        /*0004*/ 	.word	0xffffffff
	.align		4
        /*0008*/ 	.word	0x00000000
	.align		4
        /*000c*/ 	.word	0xfffffffe
	.align		4
        /*0010*/ 	.word	0x00000000
	.align		4
        /*0014*/ 	.word	0xfffffffd
	.align		4
        /*0018*/ 	.word	0x00000000
	.align		4
        /*001c*/ 	.word	0xfffffffc


//--------------------- .text._Z4testPi           --------------------------
	.section	.text._Z4testPi,"ax",@progbits
	.align	128
        .global         _Z4testPi
        .type           _Z4testPi,@function
        .size           _Z4testPi,(.L_x_1 - _Z4testPi)
        .other          _Z4testPi,@"STO_CUDA_ENTRY STV_DEFAULT"
_Z4testPi:
.text._Z4testPi:
[----:B------:R-:W-:Y:S01]  /*0000*/  LDC R1, c[0x0][0x37c] ;  /* 0x0000df00ff017b82 */ /* 0x000fe20000000800 */
[----:B------:R-:W0:Y:S01]  /*0010*/  LDCU.64 UR4, c[0x0][0x380] ;  /* 0x00007000ff0477ac */ /* 0x000e220008000a00 */
[----:B------:R-:W-:Y:S01]  /*0020*/  HFMA2 R5, -RZ, RZ, 0, 5.9604644775390625e-08 ;  /* 0x00000001ff057431 */ /* 0x000fe200000001ff */
[----:B------:R-:W1:Y:S01]  /*0030*/  LDCU.64 UR6, c[0x0][0x358] ;  /* 0x00006b00ff0677ac */ /* 0x000e620008000a00 */
[----:B0-----:R-:W-:-:S04]  /*0040*/  UIADD3 UR4, UP0, UPT, UR4, 0x14, URZ ;  /* 0x0000001404047890 */ /* 0x001fc8000ff1e0ff */
[----:B------:R-:W-:Y:S02]  /*0050*/  UIADD3.X UR5, UPT, UPT, URZ, UR5, URZ, UP0, !UPT ;  /* 0x00000005ff057290 */ /* 0x000fe400087fe4ff */
[----:B------:R-:W-:-:S04]  /*0060*/  MOV R2, UR4 ;  /* 0x0000000400027c02 */ /* 0x000fc80008000f00 */
[----:B------:R-:W-:-:S05]  /*0070*/  MOV R3, UR5 ;  /* 0x0000000500037c02 */ /* 0x000fca0008000f00 */
[----:B-1----:R-:W-:Y:S01]  /*0080*/  REDG.E.INC.STRONG.GPU desc[UR6][R2.64], R5 ;  /* 0x000000050200798e */ /* 0x002fe2000d92e106 */
[----:B------:R-:W-:Y:S05]  /*0090*/  EXIT ;  /* 0x000000000000794d */ /* 0x000fea0003800000 */
.L_x_0:
[----:B------:R-:W-:-:S00]  /*00a0*/  BRA `(.L_x_0) ;  /* 0xfffffffc00fc7947 */ /* 0x000fc0000383ffff */
[----:B------:R-:W-:-:S00]  /*00b0*/  NOP ;  /* 0x0000000000007918 */ /* 0x000fc00000000000 */
        /* <DEDUP_REMOVED lines=12> */
.L_x_1:


//--------------------- .nv.shared.reserved.0     --------------------------
	.section	.nv.shared.reserved.0,"aw",@nobits
	.weak		__nv_reservedSMEM_offset_0_alias
	.size		__nv_reservedSMEM_offset_0_alias, 0, 64
	.other		__nv_reservedSMEM_offset_0_alias,@"STO_CUDA_RESERVED_SHARED STV_DEFAULT"
__nv_reservedSMEM_offset_0_alias:
	.zero		0
	.zero		64


//--------------------- .nv.constant0._Z4testPi   --------------------------
	.section	.nv.constant0._Z4testPi,"a",@progbits
	.sectionflags	@""
	.align	4
.nv.constant0._Z4testPi:
	.zero		904


//--------------------- SYMBOLS --------------------------

	.type		.nv.reservedSmem.offset0,@object
	.size		.nv.reservedSmem.offset0,0x4
